//
// Generated by NVIDIA NVVM Compiler
//
// Compiler Build ID: CL-36424714
// Cuda compilation tools, release 13.0, V13.0.88
// Based on NVVM 20.0.0
//

.version 9.0
.target sm_100
.address_size 64

	// .globl	_Z16reduce_sum_step1Pii

.visible .entry _Z16reduce_sum_step1Pii(
	.param .u64 .ptr .align 1 _Z16reduce_sum_step1Pii_param_0,
	.param .u32 _Z16reduce_sum_step1Pii_param_1
)
{
	.reg .pred 	%p<10>;
	.reg .b32 	%r<60>;
	.reg .b64 	%rd<15>;

	ld.param.u64 	%rd3, [_Z16reduce_sum_step1Pii_param_0];
	ld.param.u32 	%r24, [_Z16reduce_sum_step1Pii_param_1];
	cvta.to.global.u64 	%rd1, %rd3;
	mov.u32 	%r1, %nctaid.x;
	mov.u32 	%r2, %ntid.x;
	mul.lo.s32 	%r3, %r2, %r1;
	mov.u32 	%r4, %ctaid.x;
	mov.u32 	%r5, %tid.x;
	mad.lo.s32 	%r25, %r4, %r2, %r5;
	add.s32 	%r56, %r25, %r3;
	setp.ge.s32 	%p1, %r56, %r24;
	mul.wide.s32 	%rd4, %r25, 4;
	add.s64 	%rd2, %rd1, %rd4;
	@%p1 bra 	$L__BB0_7;
	ld.global.u32 	%r55, [%rd2];
	shl.b32 	%r26, %r1, 1;
	add.s32 	%r27, %r4, %r26;
	mad.lo.s32 	%r28, %r2, %r27, %r5;
	max.s32 	%r29, %r24, %r28;
	sub.s32 	%r30, %r29, %r28;
	setp.ne.s32 	%p2, %r30, 0;
	selp.u32 	%r31, 1, 0, %p2;
	selp.s32 	%r32, -1, 0, %p2;
	add.s32 	%r33, %r30, %r32;
	div.u32 	%r34, %r33, %r3;
	add.s32 	%r8, %r34, %r31;
	and.b32  	%r35, %r8, 3;
	setp.eq.s32 	%p3, %r35, 3;
	@%p3 bra 	$L__BB0_4;
	add.s32 	%r36, %r8, 1;
	and.b32  	%r37, %r36, 3;
	neg.s32 	%r52, %r37;
$L__BB0_3:
	.pragma "nounroll";
	mul.wide.s32 	%rd5, %r56, 4;
	add.s64 	%rd6, %rd1, %rd5;
	ld.global.u32 	%r38, [%rd6];
	add.s32 	%r55, %r55, %r38;
	st.global.u32 	[%rd2], %r55;
	add.s32 	%r56, %r56, %r3;
	add.s32 	%r52, %r52, 1;
	setp.ne.s32 	%p4, %r52, 0;
	@%p4 bra 	$L__BB0_3;
$L__BB0_4:
	setp.lt.u32 	%p5, %r8, 3;
	@%p5 bra 	$L__BB0_7;
	mul.wide.u32 	%rd9, %r3, 4;
	shl.b32 	%r46, %r3, 2;
$L__BB0_6:
	mul.wide.s32 	%rd7, %r56, 4;
	add.s64 	%rd8, %rd1, %rd7;
	ld.global.u32 	%r39, [%rd8];
	add.s32 	%r40, %r55, %r39;
	st.global.u32 	[%rd2], %r40;
	add.s64 	%rd10, %rd8, %rd9;
	ld.global.u32 	%r41, [%rd10];
	add.s32 	%r42, %r40, %r41;
	st.global.u32 	[%rd2], %r42;
	add.s64 	%rd11, %rd10, %rd9;
	ld.global.u32 	%r43, [%rd11];
	add.s32 	%r44, %r42, %r43;
	st.global.u32 	[%rd2], %r44;
	add.s64 	%rd12, %rd11, %rd9;
	ld.global.u32 	%r45, [%rd12];
	add.s32 	%r55, %r44, %r45;
	st.global.u32 	[%rd2], %r55;
	add.s32 	%r56, %r46, %r56;
	setp.lt.s32 	%p6, %r56, %r24;
	@%p6 bra 	$L__BB0_6;
$L__BB0_7:
	bar.sync 	0;
	setp.lt.u32 	%p7, %r2, 2;
	@%p7 bra 	$L__BB0_12;
	mov.b32 	%r59, 1;
$L__BB0_9:
	add.s32 	%r48, %r59, %r5;
	setp.ge.u32 	%p8, %r48, %r2;
	@%p8 bra 	$L__BB0_11;
	mul.wide.u32 	%rd13, %r59, 4;
	add.s64 	%rd14, %rd2, %rd13;
	ld.global.u32 	%r49, [%rd14];
	ld.global.u32 	%r50, [%rd2];
	add.s32 	%r51, %r50, %r49;
	st.global.u32 	[%rd2], %r51;
$L__BB0_11:
	bar.sync 	0;
	shl.b32 	%r59, %r59, 1;
	setp.lt.u32 	%p9, %r59, %r2;
	@%p9 bra 	$L__BB0_9;
$L__BB0_12:
	ret;

}


// ===== COMPILED SASS (sm_100) =====

	.target	sm_100

	.elftype	@"ET_EXEC"


//--------------------- .note.nv.tkinfo           --------------------------
	.section	.note.nv.tkinfo,"",@"SHT_NOTE"
	.sectionflags	@"SHF_NOTE_NV_TKINFO"
	.tkinfo
        /*0018*/ 	.word	0x00000002
        /*0030*/ 	.string	""
        /*0030*/ 	.string	"ptxas"
        /*0030*/ 	.string	"Cuda compilation tools, release 13.0, V13.0.88"
        /*0030*/ 	.string	"Build cuda_13.0.r13.0/compiler.36424714_0"
        /*0030*/ 	.string	"-arch sm_100 -m 64 "



//--------------------- .note.nv.cuinfo           --------------------------
	.section	.note.nv.cuinfo,"",@"SHT_NOTE"
	.sectionflags	@"SHF_NOTE_NV_CUINFO"
        /*0018*/ 	.short	0x0002
        /*001a*/ 	.short	0x0064
        /*001c*/ 	.short	0x0082
	.zero		2


//--------------------- .nv.info                  --------------------------
	.section	.nv.info,"",@"SHT_CUDA_INFO"
	.align	4


	//----- nvinfo : EIATTR_REGCOUNT
	.align		4
        /*0000*/ 	.byte	0x04, 0x2f
        /*0002*/ 	.short	(.L_1 - .L_0)
	.align		4
.L_0:
        /*0004*/ 	.word	index@(_Z16reduce_sum_step1Pii)
        /*0008*/ 	.word	0x0000001c


	//----- nvinfo : EIATTR_FRAME_SIZE
	.align		4
.L_1:
        /*000c*/ 	.byte	0x04, 0x11
        /*000e*/ 	.short	(.L_3 - .L_2)
	.align		4
.L_2:
        /*0010*/ 	.word	index@(_Z16reduce_sum_step1Pii)
        /*0014*/ 	.word	0x00000000


	//----- nvinfo : EIATTR_MIN_STACK_SIZE
	.align		4
.L_3:
        /*0018*/ 	.byte	0x04, 0x12
        /*001a*/ 	.short	(.L_5 - .L_4)
	.align		4
.L_4:
        /*001c*/ 	.word	index@(_Z16reduce_sum_step1Pii)
        /*0020*/ 	.word	0x00000000
.L_5:


//--------------------- .nv.compat                --------------------------
	.section	.nv.compat,"",@"SHT_CUDA_COMPAT_INFO"
	.align	4
        /*0000*/ 	.byte	0x02, 0x09, 0x00, 0x00, 0x02, 0x02, 0x01, 0x00, 0x02, 0x05, 0x05, 0x00, 0x03, 0x07, 0x01, 0x01
        /*0010*/ 	.byte	0x02, 0x03, 0x00, 0x00, 0x02, 0x06, 0x01, 0x00, 0x04, 0x0b, 0x08, 0x00, 0x09, 0x00, 0x00, 0x00
        /*0020*/ 	.byte	0x00, 0x00, 0x00, 0x00


//--------------------- .nv.info._Z16reduce_sum_step1Pii --------------------------
	.section	.nv.info._Z16reduce_sum_step1Pii,"",@"SHT_CUDA_INFO"
	.sectionflags	@""
	.align	4


	//----- nvinfo : EIATTR_CUDA_API_VERSION
	.align		4
        /*0000*/ 	.byte	0x04, 0x37
        /*0002*/ 	.short	(.L_7 - .L_6)
.L_6:
        /*0004*/ 	.word	0x00000082


	//----- nvinfo : EIATTR_KPARAM_INFO
	.align		4
.L_7:
        /*0008*/ 	.byte	0x04, 0x17
        /*000a*/ 	.short	(.L_9 - .L_8)
.L_8:
        /*000c*/ 	.word	0x00000000
        /*0010*/ 	.short	0x0001
        /*0012*/ 	.short	0x0008
        /*0014*/ 	.byte	0x00, 0xf0, 0x11, 0x00


	//----- nvinfo : EIATTR_KPARAM_INFO
	.align		4
.L_9:
        /*0018*/ 	.byte	0x04, 0x17
        /*001a*/ 	.short	(.L_11 - .L_10)
.L_10:
        /*001c*/ 	.word	0x00000000
        /*0020*/ 	.short	0x0000
        /*0022*/ 	.short	0x0000
        /*0024*/ 	.byte	0x00, 0xf5, 0x21, 0x00


	//----- nvinfo : EIATTR_SPARSE_MMA_MASK
	.align		4
.L_11:
        /*0028*/ 	.byte	0x03, 0x50
        /*002a*/ 	.short	0x0000


	//----- nvinfo : EIATTR_MAXREG_COUNT
	.align		4
        /*002c*/ 	.byte	0x03, 0x1b
        /*002e*/ 	.short	0x00ff


	//----- nvinfo : EIATTR_NUM_BARRIERS
	.align		4
        /*0030*/ 	.byte	0x02, 0x4c
        /*0032*/ 	.byte	0x01
	.zero		1


	//----- nvinfo : EIATTR_MERCURY_ISA_VERSION
	.align		4
        /*0034*/ 	.byte	0x03, 0x5f
        /*0036*/ 	.short	0x0101


	//----- nvinfo : EIATTR_VRC_CTA_INIT_COUNT
	.align		4
        /*0038*/ 	.byte	0x02, 0x4a
	.zero		1
	.zero		1


	//----- nvinfo : EIATTR_EXIT_INSTR_OFFSETS
	.align		4
        /*003c*/ 	.byte	0x04, 0x1c
        /*003e*/ 	.short	(.L_13 - .L_12)


	//   ....[0]....
.L_12:
        /*0040*/ 	.word	0x00000540


	//   ....[1]....
        /*0044*/ 	.word	0x00000640


	//----- nvinfo : EIATTR_CRS_STACK_SIZE
	.align		4
.L_13:
        /*0048*/ 	.byte	0x04, 0x1e
        /*004a*/ 	.short	(.L_15 - .L_14)
.L_14:
        /*004c*/ 	.word	0x00000000


	//----- nvinfo : EIATTR_CBANK_PARAM_SIZE
	.align		4
.L_15:
        /*0050*/ 	.byte	0x03, 0x19
        /*0052*/ 	.short	0x000c


	//----- nvinfo : EIATTR_PARAM_CBANK
	.align		4
        /*0054*/ 	.byte	0x04, 0x0a
        /*0056*/ 	.short	(.L_17 - .L_16)
	.align		4
.L_16:
        /*0058*/ 	.word	index@(.nv.constant0._Z16reduce_sum_step1Pii)
        /*005c*/ 	.short	0x0380
        /*005e*/ 	.short	0x000c


	//----- nvinfo : EIATTR_SW_WAR
	.align		4
.L_17:
        /*0060*/ 	.byte	0x04, 0x36
        /*0062*/ 	.short	(.L_19 - .L_18)
.L_18:
        /*0064*/ 	.word	0x00000008
.L_19:


//--------------------- .nv.callgraph             --------------------------
	.section	.nv.callgraph,"",@"SHT_CUDA_CALLGRAPH"
	.align	4
	.sectionentsize	8
	.align		4
        /*0000*/ 	.word	0x00000000
	.align		4
        /*0004*/ 	.word	0xffffffff
	.align		4
        /*0008*/ 	.word	0x00000000
	.align		4
        /*000c*/ 	.word	0xfffffffe
	.align		4
        /*0010*/ 	.word	0x00000000
	.align		4
        /*0014*/ 	.word	0xfffffffd
	.align		4
        /*0018*/ 	.word	0x00000000
	.align		4
        /*001c*/ 	.word	0xfffffffc


//--------------------- .text._Z16reduce_sum_step1Pii --------------------------
	.section	.text._Z16reduce_sum_step1Pii,"ax",@progbits
	.align	128
        .global         _Z16reduce_sum_step1Pii
        .type           _Z16reduce_sum_step1Pii,@function
        .size           _Z16reduce_sum_step1Pii,(.L_x_10 - _Z16reduce_sum_step1Pii)
        .other          _Z16reduce_sum_step1Pii,@"STO_CUDA_ENTRY STV_DEFAULT"
_Z16reduce_sum_step1Pii:
.text._Z16reduce_sum_step1Pii:
[----:B------:R-:W-:Y:S01]  /*0000*/  LDC R1, c[0x0][0x37c] ;  /* 0x0000df00ff017b82 */ /* 0x000fe20000000800 */
[----:B------:R-:W0:Y:S01]  /*0010*/  S2R R0, SR_TID.X ;  /* 0x0000000000007919 */ /* 0x000e220000002100 */
[----:B------:R-:W1:Y:S06]  /*0020*/  LDCU UR5, c[0x0][0x370] ;  /* 0x00006e00ff0577ac */ /* 0x000e6c0008000800 */
[----:B------:R-:W1:Y:S01]  /*0030*/  LDC R7, c[0x0][0x360] ;  /* 0x0000d800ff077b82 */ /* 0x000e620000000800 */
[----:B------:R-:W-:Y:S01]  /*0040*/  BSSY.RECONVERGENT B0, `(.L_x_0) ;  /* 0x000004d000007945 */ /* 0x000fe20003800200 */
[----:B------:R-:W2:Y:S01]  /*0050*/  LDCU UR9, c[0x0][0x388] ;  /* 0x00007100ff0977ac */ /* 0x000ea20008000800 */
[----:B------:R-:W3:Y:S05]  /*0060*/  LDCU.64 UR6, c[0x0][0x358] ;  /* 0x00006b00ff0677ac */ /* 0x000eea0008000a00 */
[----:B------:R-:W0:Y:S08]  /*0070*/  S2UR UR8, SR_CTAID.X ;  /* 0x00000000000879c3 */ /* 0x000e300000002500 */
[----:B------:R-:W4:Y:S01]  /*0080*/  LDC.64 R2, c[0x0][0x380] ;  /* 0x0000e000ff027b82 */ /* 0x000f220000000a00 */
[----:B-1----:R-:W-:-:S02]  /*0090*/  IMAD R6, R7, UR5, RZ ;  /* 0x0000000507067c24 */ /* 0x002fc4000f8e02ff */
[----:B0-----:R-:W-:-:S04]  /*00a0*/  IMAD R5, R7, UR8, R0 ;  /* 0x0000000807057c24 */ /* 0x001fc8000f8e0200 */
[----:B------:R-:W-:Y:S02]  /*00b0*/  IMAD.IADD R8, R6, 0x1, R5 ;  /* 0x0000000106087824 */ /* 0x000fe400078e0205 */
[----:B----4-:R-:W-:-:S03]  /*00c0*/  IMAD.WIDE R4, R5, 0x4, R2 ;  /* 0x0000000405047825 */ /* 0x010fc600078e0202 */
[----:B--2---:R-:W-:-:S13]  /*00d0*/  ISETP.GE.AND P0, PT, R8, UR9, PT ;  /* 0x0000000908007c0c */ /* 0x004fda000bf06270 */
[----:B---3--:R-:W-:Y:S05]  /*00e0*/  @P0 BRA `(.L_x_1) ;  /* 0x0000000400080947 */ /* 0x008fea0003800000 */
[----:B------:R0:W5:Y:S01]  /*00f0*/  LDG.E R9, desc[UR6][R4.64] ;  /* 0x0000000604097981 */ /* 0x000162000c1e1900 */
[----:B------:R-:W1:Y:S01]  /*0100*/  I2F.U32.RP R12, R6 ;  /* 0x00000006000c7306 */ /* 0x000e620000209000 */
[----:B------:R-:W-:Y:S01]  /*0110*/  ULEA UR4, UR5, UR8, 0x1 ;  /* 0x0000000805047291 */ /* 0x000fe2000f8e08ff */
[----:B------:R-:W-:Y:S01]  /*0120*/  IMAD.MOV R17, RZ, RZ, -R6 ;  /* 0x000000ffff117224 */ /* 0x000fe200078e0a06 */
[----:B------:R-:W-:Y:S01]  /*0130*/  ISETP.NE.U32.AND P3, PT, R6, RZ, PT ;  /* 0x000000ff0600720c */ /* 0x000fe20003f65070 */
[----:B------:R-:W-:Y:S03]  /*0140*/  BSSY.RECONVERGENT B1, `(.L_x_2) ;  /* 0x0000028000017945 */ /* 0x000fe60003800200 */
[----:B------:R-:W-:-:S05]  /*0150*/  IMAD R10, R7, UR4, R0 ;  /* 0x00000004070a7c24 */ /* 0x000fca000f8e0200 */
[C---:B------:R-:W-:Y:S01]  /*0160*/  VIMNMX R13, PT, PT, R10.reuse, UR9, !PT ;  /* 0x000000090a0d7c48 */ /* 0x040fe2000ffe0100 */
[----:B-1----:R-:W1:Y:S03]  /*0170*/  MUFU.RCP R12, R12 ;  /* 0x0000000c000c7308 */ /* 0x002e660000001000 */
[----:B------:R-:W-:Y:S01]  /*0180*/  IADD3 R13, PT, PT, -R10, R13, RZ ;  /* 0x0000000d0a0d7210 */ /* 0x000fe20007ffe1ff */
[----:B------:R-:W-:-:S03]  /*0190*/  IMAD.MOV.U32 R10, RZ, RZ, RZ ;  /* 0x000000ffff0a7224 */ /* 0x000fc600078e00ff */
[C---:B------:R-:W-:Y:S02]  /*01a0*/  ISETP.NE.AND P0, PT, R13.reuse, RZ, PT ;  /* 0x000000ff0d00720c */ /* 0x040fe40003f05270 */
[----:B------:R-:W-:Y:S01]  /*01b0*/  IADD3 R15, PT, PT, R13, -0x1, RZ ;  /* 0xffffffff0d0f7810 */ /* 0x000fe20007ffe0ff */
[----:B-1----:R-:W-:-:S10]  /*01c0*/  VIADD R11, R12, 0xffffffe ;  /* 0x0ffffffe0c0b7836 */ /* 0x002fd40000000000 */
[----:B------:R-:W-:Y:S01]  /*01d0*/  @!P0 IADD3 R15, PT, PT, R13, RZ, RZ ;  /* 0x000000ff0d0f8210 */ /* 0x000fe20007ffe0ff */
[----:B------:R-:W1:Y:S02]  /*01e0*/  F2I.FTZ.U32.TRUNC.NTZ R11, R11 ;  /* 0x0000000b000b7305 */ /* 0x000e64000021f000 */
[----:B-1----:R-:W-:-:S04]  /*01f0*/  IMAD R17, R17, R11, RZ ;  /* 0x0000000b11117224 */ /* 0x002fc800078e02ff */
[----:B------:R-:W-:-:S06]  /*0200*/  IMAD.HI.U32 R10, R11, R17, R10 ;  /* 0x000000110b0a7227 */ /* 0x000fcc00078e000a */
[----:B------:R-:W-:-:S04]  /*0210*/  IMAD.HI.U32 R13, R10, R15, RZ ;  /* 0x0000000f0a0d7227 */ /* 0x000fc800078e00ff */
[----:B------:R-:W-:-:S04]  /*0220*/  IMAD.MOV R10, RZ, RZ, -R13 ;  /* 0x000000ffff0a7224 */ /* 0x000fc800078e0a0d */
[----:B------:R-:W-:Y:S01]  /*0230*/  IMAD R15, R6, R10, R15 ;  /* 0x0000000a060f7224 */ /* 0x000fe200078e020f */
[----:B------:R-:W-:-:S04]  /*0240*/  SEL R10, RZ, 0x1, !P0 ;  /* 0x00000001ff0a7807 */ /* 0x000fc80004000000 */
[----:B------:R-:W-:-:S13]  /*0250*/  ISETP.GE.U32.AND P1, PT, R15, R6, PT ;  /* 0x000000060f00720c */ /* 0x000fda0003f26070 */
[----:B------:R-:W-:Y:S01]  /*0260*/  @P1 IADD3 R15, PT, PT, -R6, R15, RZ ;  /* 0x0000000f060f1210 */ /* 0x000fe20007ffe1ff */
[----:B------:R-:W-:-:S03]  /*0270*/  @P1 VIADD R13, R13, 0x1 ;  /* 0x000000010d0d1836 */ /* 0x000fc60000000000 */
[----:B------:R-:W-:-:S13]  /*0280*/  ISETP.GE.U32.AND P2, PT, R15, R6, PT ;  /* 0x000000060f00720c */ /* 0x000fda0003f46070 */
[----:B------:R-:W-:Y:S02]  /*0290*/  @P2 IADD3 R13, PT, PT, R13, 0x1, RZ ;  /* 0x000000010d0d2810 */ /* 0x000fe40007ffe0ff */
[----:B------:R-:W-:-:S05]  /*02a0*/  @!P3 LOP3.LUT R13, RZ, R6, RZ, 0x33, !PT ;  /* 0x00000006ff0db212 */ /* 0x000fca00078e33ff */
[----:B------:R-:W-:-:S05]  /*02b0*/  IMAD.IADD R10, R10, 0x1, R13 ;  /* 0x000000010a0a7824 */ /* 0x000fca00078e020d */
[C---:B------:R-:W-:Y:S02]  /*02c0*/  LOP3.LUT R11, R10.reuse, 0x3, RZ, 0xc0, !PT ;  /* 0x000000030a0b7812 */ /* 0x040fe400078ec0ff */
[----:B------:R-:W-:Y:S02]  /*02d0*/  ISETP.GE.U32.AND P1, PT, R10, 0x3, PT ;  /* 0x000000030a00780c */ /* 0x000fe40003f26070 */
[----:B------:R-:W-:Y:S02]  /*02e0*/  ISETP.NE.AND P0, PT, R11, 0x3, PT ;  /* 0x000000030b00780c */ /* 0x000fe40003f05270 */
[----:B------:R-:W-:-:S11]  /*02f0*/  MOV R11, R8 ;  /* 0x00000008000b7202 */ /* 0x000fd60000000f00 */
[----:B0-----:R-:W-:Y:S05]  /*0300*/  @!P0 BRA `(.L_x_3) ;  /* 0x00000000002c8947 */ /* 0x001fea0003800000 */
[----:B------:R-:W-:-:S05]  /*0310*/  VIADD R8, R10, 0x1 ;  /* 0x000000010a087836 */ /* 0x000fca0000000000 */
[----:B------:R-:W-:-:S04]  /*0320*/  LOP3.LUT R8, R8, 0x3, RZ, 0xc0, !PT ;  /* 0x0000000308087812 */ /* 0x000fc800078ec0ff */
[----:B------:R-:W-:-:S07]  /*0330*/  IADD3 R8, PT, PT, -R8, RZ, RZ ;  /* 0x000000ff08087210 */ /* 0x000fce0007ffe1ff */
.L_x_4:
[----:B------:R-:W-:-:S06]  /*0340*/  IMAD.WIDE R12, R11, 0x4, R2 ;  /* 0x000000040b0c7825 */ /* 0x000fcc00078e0202 */
[----:B------:R-:W2:Y:S01]  /*0350*/  LDG.E R12, desc[UR6][R12.64] ;  /* 0x000000060c0c7981 */ /* 0x000ea2000c1e1900 */
[----:B------:R-:W-:Y:S01]  /*0360*/  IADD3 R8, PT, PT, R8, 0x1, RZ ;  /* 0x0000000108087810 */ /* 0x000fe20007ffe0ff */
[----:B------:R-:W-:-:S03]  /*0370*/  IMAD.IADD R11, R6, 0x1, R11 ;  /* 0x00000001060b7824 */ /* 0x000fc600078e020b */
[----:B------:R-:W-:Y:S01]  /*0380*/  ISETP.NE.AND P0, PT, R8, RZ, PT ;  /* 0x000000ff0800720c */ /* 0x000fe20003f05270 */
[----:B0-2--5:R-:W-:-:S05]  /*0390*/  IMAD.IADD R9, R12, 0x1, R9 ;  /* 0x000000010c097824 */ /* 0x025fca00078e0209 */
[----:B------:R0:W-:Y:S07]  /*03a0*/  STG.E desc[UR6][R4.64], R9 ;  /* 0x0000000904007986 */ /* 0x0001ee000c101906 */
[----:B------:R-:W-:Y:S05]  /*03b0*/  @P0 BRA `(.L_x_4) ;  /* 0xfffffffc00e00947 */ /* 0x000fea000383ffff */
.L_x_3:
[----:B------:R-:W-:Y:S05]  /*03c0*/  BSYNC.RECONVERGENT B1 ;  /* 0x0000000000017941 */ /* 0x000fea0003800200 */
.L_x_2:
[----:B------:R-:W-:Y:S05]  /*03d0*/  @!P1 BRA `(.L_x_1) ;  /* 0x00000000004c9947 */ /* 0x000fea0003800000 */
.L_x_5:
[----:B------:R-:W-:-:S05]  /*03e0*/  IMAD.WIDE R18, R11, 0x4, R2 ;  /* 0x000000040b127825 */ /* 0x000fca00078e0202 */
[----:B------:R-:W2:Y:S01]  /*03f0*/  LDG.E R8, desc[UR6][R18.64] ;  /* 0x0000000612087981 */ /* 0x000ea2000c1e1900 */
[----:B------:R-:W-:Y:S01]  /*0400*/  IMAD.WIDE.U32 R12, R6, 0x4, R18 ;  /* 0x00000004060c7825 */ /* 0x000fe200078e0012 */
[----:B-12--5:R-:W-:-:S05]  /*0410*/  IADD3 R21, PT, PT, R8, R9, RZ ;  /* 0x0000000908157210 */ /* 0x026fca0007ffe0ff */
[----:B------:R1:W-:Y:S04]  /*0420*/  STG.E desc[UR6][R4.64], R21 ;  /* 0x0000001504007986 */ /* 0x0003e8000c101906 */
[----:B------:R-:W2:Y:S01]  /*0430*/  LDG.E R8, desc[UR6][R12.64] ;  /* 0x000000060c087981 */ /* 0x000ea2000c1e1900 */
[----:B------:R-:W-:-:S04]  /*0440*/  IMAD.WIDE.U32 R14, R6, 0x4, R12 ;  /* 0x00000004060e7825 */ /* 0x000fc800078e000c */
[----:B--2---:R-:W-:-:S05]  /*0450*/  IMAD.IADD R23, R21, 0x1, R8 ;  /* 0x0000000115177824 */ /* 0x004fca00078e0208 */
[----:B------:R1:W-:Y:S04]  /*0460*/  STG.E desc[UR6][R4.64], R23 ;  /* 0x0000001704007986 */ /* 0x0003e8000c101906 */
[----:B------:R-:W2:Y:S01]  /*0470*/  LDG.E R8, desc[UR6][R14.64] ;  /* 0x000000060e087981 */ /* 0x000ea2000c1e1900 */
[----:B------:R-:W-:Y:S01]  /*0480*/  IMAD.WIDE.U32 R16, R6, 0x4, R14 ;  /* 0x0000000406107825 */ /* 0x000fe200078e000e */
[----:B--2---:R-:W-:-:S05]  /*0490*/  IADD3 R25, PT, PT, R23, R8, RZ ;  /* 0x0000000817197210 */ /* 0x004fca0007ffe0ff */
[----:B------:R1:W-:Y:S04]  /*04a0*/  STG.E desc[UR6][R4.64], R25 ;  /* 0x0000001904007986 */ /* 0x0003e8000c101906 */
[----:B------:R-:W0:Y:S01]  /*04b0*/  LDG.E R16, desc[UR6][R16.64] ;  /* 0x0000000610107981 */ /* 0x000e22000c1e1900 */
[----:B------:R-:W-:-:S04]  /*04c0*/  LEA R11, R6, R11, 0x2 ;  /* 0x0000000b060b7211 */ /* 0x000fc800078e10ff */
[----:B------:R-:W-:Y:S01]  /*04d0*/  ISETP.GE.AND P0, PT, R11, UR9, PT ;  /* 0x000000090b007c0c */ /* 0x000fe2000bf06270 */
[----:B0-----:R-:W-:-:S05]  /*04e0*/  IMAD.IADD R9, R25, 0x1, R16 ;  /* 0x0000000119097824 */ /* 0x001fca00078e0210 */
[----:B------:R1:W-:Y:S07]  /*04f0*/  STG.E desc[UR6][R4.64], R9 ;  /* 0x0000000904007986 */ /* 0x0003ee000c101906 */
[----:B------:R-:W-:Y:S05]  /*0500*/  @!P0 BRA `(.L_x_5) ;  /* 0xfffffffc00b48947 */ /* 0x000fea000383ffff */
.L_x_1:
[----:B------:R-:W-:Y:S05]  /*0510*/  BSYNC.RECONVERGENT B0 ;  /* 0x0000000000007941 */ /* 0x000fea0003800200 */
.L_x_0:
[----:B------:R-:W-:Y:S01]  /*0520*/  BAR.SYNC.DEFER_BLOCKING 0x0 ;  /* 0x0000000000007b1d */ /* 0x000fe20000010000 */
[----:B------:R-:W-:-:S13]  /*0530*/  ISETP.GE.U32.AND P0, PT, R7, 0x2, PT ;  /* 0x000000020700780c */ /* 0x000fda0003f06070 */
[----:B------:R-:W-:Y:S05]  /*0540*/  @!P0 EXIT ;  /* 0x000000000000894d */ /* 0x000fea0003800000 */
[----:B01---5:R-:W-:-:S07]  /*0550*/  IMAD.MOV.U32 R9, RZ, RZ, 0x1 ;  /* 0x00000001ff097424 */ /* 0x023fce00078e00ff */
.L_x_8:
[----:B------:R-:W-:Y:S01]  /*0560*/  IADD3 R2, PT, PT, R0, R9, RZ ;  /* 0x0000000900027210 */ /* 0x000fe20007ffe0ff */
[----:B------:R-:W-:Y:S03]  /*0570*/  BSSY.RECONVERGENT B0, `(.L_x_6) ;  /* 0x0000008000007945 */ /* 0x000fe60003800200 */
[----:B------:R-:W-:-:S13]  /*0580*/  ISETP.GE.U32.AND P0, PT, R2, R7, PT ;  /* 0x000000070200720c */ /* 0x000fda0003f06070 */
[----:B0-----:R-:W-:Y:S05]  /*0590*/  @P0 BRA `(.L_x_7) ;  /* 0x0000000000140947 */ /* 0x001fea0003800000 */
[----:B------:R-:W-:Y:S01]  /*05a0*/  IMAD.WIDE.U32 R2, R9, 0x4, R4 ;  /* 0x0000000409027825 */ /* 0x000fe200078e0004 */
[----:B------:R-:W2:Y:S05]  /*05b0*/  LDG.E R11, desc[UR6][R4.64] ;  /* 0x00000006040b7981 */ /* 0x000eaa000c1e1900 */
[----:B------:R-:W2:Y:S02]  /*05c0*/  LDG.E R2, desc[UR6][R2.64] ;  /* 0x0000000602027981 */ /* 0x000ea4000c1e1900 */
[----:B--2---:R-:W-:-:S05]  /*05d0*/  IMAD.IADD R11, R2, 0x1, R11 ;  /* 0x00000001020b7824 */ /* 0x004fca00078e020b */
[----:B------:R0:W-:Y:S02]  /*05e0*/  STG.E desc[UR6][R4.64], R11 ;  /* 0x0000000b04007986 */ /* 0x0001e4000c101906 */
.L_x_7:
[----:B------:R-:W-:Y:S05]  /*05f0*/  BSYNC.RECONVERGENT B0 ;  /* 0x0000000000007941 */ /* 0x000fea0003800200 */
.L_x_6:
[----:B------:R-:W-:Y:S01]  /*0600*/  SHF.L.U32 R9, R9, 0x1, RZ ;  /* 0x0000000109097819 */ /* 0x000fe200000006ff */
[----:B------:R-:W-:Y:S03]  /*0610*/  BAR.SYNC.DEFER_BLOCKING 0x0 ;  /* 0x0000000000007b1d */ /* 0x000fe60000010000 */
[----:B------:R-:W-:-:S13]  /*0620*/  ISETP.GE.U32.AND P0, PT, R9, R7, PT ;  /* 0x000000070900720c */ /* 0x000fda0003f06070 */
[----:B------:R-:W-:Y:S05]  /*0630*/  @!P0 BRA `(.L_x_8) ;  /* 0xfffffffc00c88947 */ /* 0x000fea000383ffff */
[----:B------:R-:W-:Y:S05]  /*0640*/  EXIT ;  /* 0x000000000000794d */ /* 0x000fea0003800000 */
.L_x_9:
[----:B------:R-:W-:-:S00]  /*0650*/  BRA `(.L_x_9) ;  /* 0xfffffffc00fc7947 */ /* 0x000fc0000383ffff */
[----:B------:R-:W-:-:S00]  /*0660*/  NOP ;  /* 0x0000000000007918 */ /* 0x000fc00000000000 */
        /* <DEDUP_REMOVED lines=9> */
.L_x_10:


//--------------------- .nv.shared.reserved.0     --------------------------
	.section	.nv.shared.reserved.0,"aw",@nobits
	.weak		__nv_reservedSMEM_offset_0_alias
	.size		__nv_reservedSMEM_offset_0_alias, 0, 64
	.other		__nv_reservedSMEM_offset_0_alias,@"STO_CUDA_RESERVED_SHARED STV_DEFAULT"
__nv_reservedSMEM_offset_0_alias:
	.zero		0
	.zero		64


//--------------------- .nv.constant0._Z16reduce_sum_step1Pii --------------------------
	.section	.nv.constant0._Z16reduce_sum_step1Pii,"a",@progbits
	.sectionflags	@""
	.align	4
.nv.constant0._Z16reduce_sum_step1Pii:
	.zero		908


//--------------------- SYMBOLS --------------------------

	.type		.nv.reservedSmem.offset0,@object
	.size		.nv.reservedSmem.offset0,0x4
